//
// Generated by NVIDIA NVVM Compiler
//
// Compiler Build ID: CL-36424714
// Cuda compilation tools, release 13.0, V13.0.88
// Based on NVVM 20.0.0
//

.version 9.0
.target sm_100
.address_size 64

	// .globl	_Z13matmul_kernelPKfS0_Pfj
.extern .shared .align 16 .b8 sm[];

.visible .entry _Z13matmul_kernelPKfS0_Pfj(
	.param .u64 .ptr .align 1 _Z13matmul_kernelPKfS0_Pfj_param_0,
	.param .u64 .ptr .align 1 _Z13matmul_kernelPKfS0_Pfj_param_1,
	.param .u64 .ptr .align 1 _Z13matmul_kernelPKfS0_Pfj_param_2,
	.param .u32 _Z13matmul_kernelPKfS0_Pfj_param_3
)
{
	.reg .pred 	%p<14>;
	.reg .b32 	%r<103>;
	.reg .b32 	%f<79>;
	.reg .b64 	%rd<13>;

	ld.param.u64 	%rd3, [_Z13matmul_kernelPKfS0_Pfj_param_0];
	ld.param.u64 	%rd4, [_Z13matmul_kernelPKfS0_Pfj_param_1];
	ld.param.u64 	%rd5, [_Z13matmul_kernelPKfS0_Pfj_param_2];
	ld.param.u32 	%r36, [_Z13matmul_kernelPKfS0_Pfj_param_3];
	mov.u32 	%r1, %ntid.x;
	mov.u32 	%r37, %ctaid.y;
	mov.u32 	%r2, %tid.y;
	mad.lo.s32 	%r3, %r37, %r1, %r2;
	mov.u32 	%r38, %ctaid.x;
	mov.u32 	%r4, %tid.x;
	mad.lo.s32 	%r5, %r38, %r1, %r4;
	add.s32 	%r39, %r1, %r36;
	add.s32 	%r6, %r39, -1;
	setp.gt.u32 	%p1, %r1, %r6;
	mov.f32 	%f77, 0f00000000;
	@%p1 bra 	$L__BB0_18;
	mul.lo.s32 	%r41, %r1, %r1;
	shl.b32 	%r42, %r41, 2;
	mov.u32 	%r43, sm;
	add.s32 	%r7, %r43, %r42;
	mul.lo.s32 	%r8, %r1, %r2;
	add.s32 	%r44, %r8, %r4;
	shl.b32 	%r45, %r44, 2;
	add.s32 	%r9, %r43, %r45;
	mul.lo.s32 	%r10, %r36, %r3;
	and.b32  	%r11, %r1, 7;
	and.b32  	%r12, %r1, 2040;
	div.u32 	%r46, %r6, %r1;
	max.u32 	%r13, %r46, 1;
	shl.b32 	%r47, %r4, 2;
	add.s32 	%r48, %r42, %r47;
	add.s32 	%r14, %r43, %r48;
	shl.b32 	%r15, %r1, 5;
	shl.b32 	%r49, %r8, 2;
	add.s32 	%r50, %r49, %r43;
	add.s32 	%r16, %r50, 16;
	shl.b32 	%r17, %r1, 2;
	cvta.to.global.u64 	%rd1, %rd3;
	cvta.to.global.u64 	%rd2, %rd4;
	mov.f32 	%f77, 0f00000000;
	mov.b32 	%r96, 0;
$L__BB0_2:
	mul.lo.s32 	%r19, %r96, %r1;
	add.s32 	%r20, %r19, %r4;
	max.u32 	%r51, %r20, %r3;
	setp.ge.u32 	%p2, %r51, %r36;
	mov.f32 	%f68, 0f00000000;
	@%p2 bra 	$L__BB0_4;
	add.s32 	%r52, %r20, %r10;
	mul.wide.u32 	%rd6, %r52, 4;
	add.s64 	%rd7, %rd1, %rd6;
	ld.global.f32 	%f68, [%rd7];
$L__BB0_4:
	st.shared.f32 	[%r9], %f68;
	add.s32 	%r21, %r19, %r2;
	mov.f32 	%f69, 0f00000000;
	max.u32 	%r53, %r5, %r21;
	setp.ge.u32 	%p3, %r53, %r36;
	@%p3 bra 	$L__BB0_6;
	mad.lo.s32 	%r54, %r21, %r36, %r5;
	mul.wide.u32 	%rd8, %r54, 4;
	add.s64 	%rd9, %rd2, %rd8;
	ld.global.f32 	%f69, [%rd9];
$L__BB0_6:
	setp.lt.u32 	%p4, %r1, 8;
	add.s32 	%r56, %r8, %r4;
	shl.b32 	%r57, %r56, 2;
	add.s32 	%r58, %r7, %r57;
	st.shared.f32 	[%r58], %f69;
	bar.sync 	0;
	mov.b32 	%r101, 0;
	@%p4 bra 	$L__BB0_9;
	and.b32  	%r59, %r1, -8;
	neg.s32 	%r99, %r59;
	mov.u32 	%r97, %r16;
	mov.u32 	%r98, %r14;
$L__BB0_8:
	.pragma "nounroll";
	ld.shared.f32 	%f24, [%r97+-16];
	ld.shared.f32 	%f25, [%r98];
	fma.rn.f32 	%f26, %f24, %f25, %f77;
	ld.shared.f32 	%f27, [%r97+-12];
	add.s32 	%r60, %r98, %r17;
	ld.shared.f32 	%f28, [%r60];
	fma.rn.f32 	%f29, %f27, %f28, %f26;
	ld.shared.f32 	%f30, [%r97+-8];
	add.s32 	%r61, %r60, %r17;
	ld.shared.f32 	%f31, [%r61];
	fma.rn.f32 	%f32, %f30, %f31, %f29;
	ld.shared.f32 	%f33, [%r97+-4];
	add.s32 	%r62, %r61, %r17;
	ld.shared.f32 	%f34, [%r62];
	fma.rn.f32 	%f35, %f33, %f34, %f32;
	ld.shared.f32 	%f36, [%r97];
	add.s32 	%r63, %r62, %r17;
	ld.shared.f32 	%f37, [%r63];
	fma.rn.f32 	%f38, %f36, %f37, %f35;
	ld.shared.f32 	%f39, [%r97+4];
	add.s32 	%r64, %r63, %r17;
	ld.shared.f32 	%f40, [%r64];
	fma.rn.f32 	%f41, %f39, %f40, %f38;
	ld.shared.f32 	%f42, [%r97+8];
	add.s32 	%r65, %r64, %r17;
	ld.shared.f32 	%f43, [%r65];
	fma.rn.f32 	%f44, %f42, %f43, %f41;
	ld.shared.f32 	%f45, [%r97+12];
	add.s32 	%r66, %r65, %r17;
	ld.shared.f32 	%f46, [%r66];
	fma.rn.f32 	%f77, %f45, %f46, %f44;
	add.s32 	%r99, %r99, 8;
	add.s32 	%r98, %r98, %r15;
	add.s32 	%r97, %r97, 32;
	setp.ne.s32 	%p5, %r99, 0;
	mov.u32 	%r101, %r12;
	@%p5 bra 	$L__BB0_8;
$L__BB0_9:
	setp.eq.s32 	%p6, %r11, 0;
	@%p6 bra 	$L__BB0_17;
	add.s32 	%r67, %r11, -1;
	setp.lt.u32 	%p7, %r67, 3;
	@%p7 bra 	$L__BB0_12;
	add.s32 	%r68, %r101, %r8;
	shl.b32 	%r69, %r68, 2;
	mov.u32 	%r70, sm;
	add.s32 	%r71, %r70, %r69;
	ld.shared.f32 	%f48, [%r71];
	mad.lo.s32 	%r72, %r101, %r1, %r4;
	shl.b32 	%r73, %r72, 2;
	add.s32 	%r74, %r7, %r73;
	ld.shared.f32 	%f49, [%r74];
	fma.rn.f32 	%f50, %f48, %f49, %f77;
	ld.shared.f32 	%f51, [%r71+4];
	add.s32 	%r75, %r74, %r17;
	ld.shared.f32 	%f52, [%r75];
	fma.rn.f32 	%f53, %f51, %f52, %f50;
	ld.shared.f32 	%f54, [%r71+8];
	add.s32 	%r76, %r75, %r17;
	ld.shared.f32 	%f55, [%r76];
	fma.rn.f32 	%f56, %f54, %f55, %f53;
	ld.shared.f32 	%f57, [%r71+12];
	add.s32 	%r77, %r76, %r17;
	ld.shared.f32 	%f58, [%r77];
	fma.rn.f32 	%f77, %f57, %f58, %f56;
	add.s32 	%r101, %r101, 4;
$L__BB0_12:
	and.b32  	%r78, %r1, 3;
	setp.eq.s32 	%p8, %r78, 0;
	@%p8 bra 	$L__BB0_17;
	setp.eq.s32 	%p9, %r78, 1;
	@%p9 bra 	$L__BB0_15;
	add.s32 	%r79, %r101, %r8;
	shl.b32 	%r80, %r79, 2;
	mov.u32 	%r81, sm;
	add.s32 	%r82, %r81, %r80;
	ld.shared.f32 	%f60, [%r82];
	mad.lo.s32 	%r83, %r101, %r1, %r4;
	shl.b32 	%r84, %r83, 2;
	add.s32 	%r85, %r7, %r84;
	ld.shared.f32 	%f61, [%r85];
	fma.rn.f32 	%f62, %f60, %f61, %f77;
	ld.shared.f32 	%f63, [%r82+4];
	add.s32 	%r86, %r85, %r17;
	ld.shared.f32 	%f64, [%r86];
	fma.rn.f32 	%f77, %f63, %f64, %f62;
	add.s32 	%r101, %r101, 2;
$L__BB0_15:
	and.b32  	%r87, %r1, 1;
	setp.eq.b32 	%p10, %r87, 1;
	not.pred 	%p11, %p10;
	@%p11 bra 	$L__BB0_17;
	add.s32 	%r88, %r101, %r8;
	shl.b32 	%r89, %r88, 2;
	mov.u32 	%r90, sm;
	add.s32 	%r91, %r90, %r89;
	ld.shared.f32 	%f65, [%r91];
	mad.lo.s32 	%r92, %r101, %r1, %r4;
	shl.b32 	%r93, %r92, 2;
	add.s32 	%r94, %r7, %r93;
	ld.shared.f32 	%f66, [%r94];
	fma.rn.f32 	%f77, %f65, %f66, %f77;
$L__BB0_17:
	bar.sync 	0;
	add.s32 	%r96, %r96, 1;
	setp.ne.s32 	%p12, %r96, %r13;
	@%p12 bra 	$L__BB0_2;
$L__BB0_18:
	mad.lo.s32 	%r35, %r36, %r3, %r5;
	max.u32 	%r95, %r3, %r5;
	setp.ge.u32 	%p13, %r95, %r36;
	@%p13 bra 	$L__BB0_20;
	cvta.to.global.u64 	%rd10, %rd5;
	mul.wide.s32 	%rd11, %r35, 4;
	add.s64 	%rd12, %rd10, %rd11;
	st.global.f32 	[%rd12], %f77;
$L__BB0_20:
	ret;

}


// ===== COMPILED SASS (sm_100) =====

	.target	sm_100

	.elftype	@"ET_EXEC"


//--------------------- .note.nv.tkinfo           --------------------------
	.section	.note.nv.tkinfo,"",@"SHT_NOTE"
	.sectionflags	@"SHF_NOTE_NV_TKINFO"
	.tkinfo
        /*0018*/ 	.word	0x00000002
        /*0030*/ 	.string	""
        /*0030*/ 	.string	"ptxas"
        /*0030*/ 	.string	"Cuda compilation tools, release 13.0, V13.0.88"
        /*0030*/ 	.string	"Build cuda_13.0.r13.0/compiler.36424714_0"
        /*0030*/ 	.string	"-arch sm_100 -m 64 "



//--------------------- .note.nv.cuinfo           --------------------------
	.section	.note.nv.cuinfo,"",@"SHT_NOTE"
	.sectionflags	@"SHF_NOTE_NV_CUINFO"
        /*0018*/ 	.short	0x0002
        /*001a*/ 	.short	0x0064
        /*001c*/ 	.short	0x0082
	.zero		2


//--------------------- .nv.info                  --------------------------
	.section	.nv.info,"",@"SHT_CUDA_INFO"
	.align	4


	//----- nvinfo : EIATTR_REGCOUNT
	.align		4
        /*0000*/ 	.byte	0x04, 0x2f
        /*0002*/ 	.short	(.L_1 - .L_0)
	.align		4
.L_0:
        /*0004*/ 	.word	index@(_Z13matmul_kernelPKfS0_Pfj)
        /*0008*/ 	.word	0x00000020


	//----- nvinfo : EIATTR_FRAME_SIZE
	.align		4
.L_1:
        /*000c*/ 	.byte	0x04, 0x11
        /*000e*/ 	.short	(.L_3 - .L_2)
	.align		4
.L_2:
        /*0010*/ 	.word	index@(_Z13matmul_kernelPKfS0_Pfj)
        /*0014*/ 	.word	0x00000000


	//----- nvinfo : EIATTR_MIN_STACK_SIZE
	.align		4
.L_3:
        /*0018*/ 	.byte	0x04, 0x12
        /*001a*/ 	.short	(.L_5 - .L_4)
	.align		4
.L_4:
        /*001c*/ 	.word	index@(_Z13matmul_kernelPKfS0_Pfj)
        /*0020*/ 	.word	0x00000000
.L_5:


//--------------------- .nv.compat                --------------------------
	.section	.nv.compat,"",@"SHT_CUDA_COMPAT_INFO"
	.align	4
        /*0000*/ 	.byte	0x02, 0x09, 0x00, 0x00, 0x02, 0x02, 0x01, 0x00, 0x02, 0x05, 0x05, 0x00, 0x03, 0x07, 0x01, 0x01
        /*0010*/ 	.byte	0x02, 0x03, 0x00, 0x00, 0x02, 0x06, 0x01, 0x00, 0x04, 0x0b, 0x08, 0x00, 0x09, 0x00, 0x00, 0x00
        /*0020*/ 	.byte	0x00, 0x00, 0x00, 0x00


//--------------------- .nv.info._Z13matmul_kernelPKfS0_Pfj --------------------------
	.section	.nv.info._Z13matmul_kernelPKfS0_Pfj,"",@"SHT_CUDA_INFO"
	.sectionflags	@""
	.align	4


	//----- nvinfo : EIATTR_CUDA_API_VERSION
	.align		4
        /*0000*/ 	.byte	0x04, 0x37
        /*0002*/ 	.short	(.L_7 - .L_6)
.L_6:
        /*0004*/ 	.word	0x00000082


	//----- nvinfo : EIATTR_KPARAM_INFO
	.align		4
.L_7:
        /*0008*/ 	.byte	0x04, 0x17
        /*000a*/ 	.short	(.L_9 - .L_8)
.L_8:
        /*000c*/ 	.word	0x00000000
        /*0010*/ 	.short	0x0003
        /*0012*/ 	.short	0x0018
        /*0014*/ 	.byte	0x00, 0xf0, 0x11, 0x00


	//----- nvinfo : EIATTR_KPARAM_INFO
	.align		4
.L_9:
        /*0018*/ 	.byte	0x04, 0x17
        /*001a*/ 	.short	(.L_11 - .L_10)
.L_10:
        /*001c*/ 	.word	0x00000000
        /*0020*/ 	.short	0x0002
        /*0022*/ 	.short	0x0010
        /*0024*/ 	.byte	0x00, 0xf5, 0x21, 0x00


	//----- nvinfo : EIATTR_KPARAM_INFO
	.align		4
.L_11:
        /*0028*/ 	.byte	0x04, 0x17
        /*002a*/ 	.short	(.L_13 - .L_12)
.L_12:
        /*002c*/ 	.word	0x00000000
        /*0030*/ 	.short	0x0001
        /*0032*/ 	.short	0x0008
        /*0034*/ 	.byte	0x00, 0xf5, 0x21, 0x00


	//----- nvinfo : EIATTR_KPARAM_INFO
	.align		4
.L_13:
        /*0038*/ 	.byte	0x04, 0x17
        /*003a*/ 	.short	(.L_15 - .L_14)
.L_14:
        /*003c*/ 	.word	0x00000000
        /*0040*/ 	.short	0x0000
        /*0042*/ 	.short	0x0000
        /*0044*/ 	.byte	0x00, 0xf5, 0x21, 0x00


	//----- nvinfo : EIATTR_SPARSE_MMA_MASK
	.align		4
.L_15:
        /*0048*/ 	.byte	0x03, 0x50
        /*004a*/ 	.short	0x0000


	//----- nvinfo : EIATTR_MAXREG_COUNT
	.align		4
        /*004c*/ 	.byte	0x03, 0x1b
        /*004e*/ 	.short	0x00ff


	//----- nvinfo : EIATTR_NUM_BARRIERS
	.align		4
        /*0050*/ 	.byte	0x02, 0x4c
        /*0052*/ 	.byte	0x01
	.zero		1


	//----- nvinfo : EIATTR_MERCURY_ISA_VERSION
	.align		4
        /*0054*/ 	.byte	0x03, 0x5f
        /*0056*/ 	.short	0x0101


	//----- nvinfo : EIATTR_VRC_CTA_INIT_COUNT
	.align		4
        /*0058*/ 	.byte	0x02, 0x4a
	.zero		1
	.zero		1


	//----- nvinfo : EIATTR_EXIT_INSTR_OFFSETS
	.align		4
        /*005c*/ 	.byte	0x04, 0x1c
        /*005e*/ 	.short	(.L_17 - .L_16)


	//   ....[0]....
.L_16:
        /*0060*/ 	.word	0x00000b80


	//   ....[1]....
        /*0064*/ 	.word	0x00000bc0


	//----- nvinfo : EIATTR_CBANK_PARAM_SIZE
	.align		4
.L_17:
        /*0068*/ 	.byte	0x03, 0x19
        /*006a*/ 	.short	0x001c


	//----- nvinfo : EIATTR_PARAM_CBANK
	.align		4
        /*006c*/ 	.byte	0x04, 0x0a
        /*006e*/ 	.short	(.L_19 - .L_18)
	.align		4
.L_18:
        /*0070*/ 	.word	index@(.nv.constant0._Z13matmul_kernelPKfS0_Pfj)
        /*0074*/ 	.short	0x0380
        /*0076*/ 	.short	0x001c


	//----- nvinfo : EIATTR_SW_WAR
	.align		4
.L_19:
        /*0078*/ 	.byte	0x04, 0x36
        /*007a*/ 	.short	(.L_21 - .L_20)
.L_20:
        /*007c*/ 	.word	0x00000008
.L_21:


//--------------------- .nv.callgraph             --------------------------
	.section	.nv.callgraph,"",@"SHT_CUDA_CALLGRAPH"
	.align	4
	.sectionentsize	8
	.align		4
        /*0000*/ 	.word	0x00000000
	.align		4
        /*0004*/ 	.word	0xffffffff
	.align		4
        /*0008*/ 	.word	0x00000000
	.align		4
        /*000c*/ 	.word	0xfffffffe
	.align		4
        /*0010*/ 	.word	0x00000000
	.align		4
        /*0014*/ 	.word	0xfffffffd
	.align		4
        /*0018*/ 	.word	0x00000000
	.align		4
        /*001c*/ 	.word	0xfffffffc


//--------------------- .text._Z13matmul_kernelPKfS0_Pfj --------------------------
	.section	.text._Z13matmul_kernelPKfS0_Pfj,"ax",@progbits
	.align	128
        .global         _Z13matmul_kernelPKfS0_Pfj
        .type           _Z13matmul_kernelPKfS0_Pfj,@function
        .size           _Z13matmul_kernelPKfS0_Pfj,(.L_x_8 - _Z13matmul_kernelPKfS0_Pfj)
        .other          _Z13matmul_kernelPKfS0_Pfj,@"STO_CUDA_ENTRY STV_DEFAULT"
_Z13matmul_kernelPKfS0_Pfj:
.text._Z13matmul_kernelPKfS0_Pfj:
[----:B------:R-:W-:Y:S08]  /*0000*/  LDC R1, c[0x0][0x37c] ;  /* 0x0000df00ff017b82 */ /* 0x000ff00000000800 */
[----:B------:R-:W0:Y:S01]  /*0010*/  LDC R0, c[0x0][0x360] ;  /* 0x0000d800ff007b82 */ /* 0x000e220000000800 */
[----:B------:R-:W0:Y:S01]  /*0020*/  LDCU UR7, c[0x0][0x398] ;  /* 0x00007300ff0777ac */ /* 0x000e220008000800 */
[----:B------:R-:W1:Y:S01]  /*0030*/  S2R R7, SR_TID.Y ;  /* 0x0000000000077919 */ /* 0x000e620000002200 */
[----:B------:R-:W-:Y:S01]  /*0040*/  HFMA2 R17, -RZ, RZ, 0, 0 ;  /* 0x00000000ff117431 */ /* 0x000fe200000001ff */
[----:B------:R-:W2:Y:S01]  /*0050*/  LDCU.64 UR8, c[0x0][0x358] ;  /* 0x00006b00ff0877ac */ /* 0x000ea20008000a00 */
[----:B------:R-:W3:Y:S03]  /*0060*/  S2R R9, SR_TID.X ;  /* 0x0000000000097919 */ /* 0x000ee60000002100 */
[----:B------:R-:W1:Y:S08]  /*0070*/  S2UR UR4, SR_CTAID.Y ;  /* 0x00000000000479c3 */ /* 0x000e700000002600 */
[----:B------:R-:W3:Y:S01]  /*0080*/  S2UR UR5, SR_CTAID.X ;  /* 0x00000000000579c3 */ /* 0x000ee20000002500 */
[----:B0-----:R-:W-:-:S05]  /*0090*/  IADD3 R2, PT, PT, R0, UR7, RZ ;  /* 0x0000000700027c10 */ /* 0x001fca000fffe0ff */
[----:B------:R-:W-:-:S05]  /*00a0*/  VIADD R5, R2, 0xffffffff ;  /* 0xffffffff02057836 */ /* 0x000fca0000000000 */
[C---:B------:R-:W-:Y:S01]  /*00b0*/  ISETP.GT.U32.AND P0, PT, R0.reuse, R5, PT ;  /* 0x000000050000720c */ /* 0x040fe20003f04070 */
[C---:B-1----:R-:W-:Y:S02]  /*00c0*/  IMAD R6, R0.reuse, UR4, R7 ;  /* 0x0000000400067c24 */ /* 0x042fe4000f8e0207 */
[----:B---3--:R-:W-:-:S10]  /*00d0*/  IMAD R11, R0, UR5, R9 ;  /* 0x00000005000b7c24 */ /* 0x008fd4000f8e0209 */
[----:B--2---:R-:W-:Y:S05]  /*00e0*/  @P0 BRA `(.L_x_0) ;  /* 0x0000000800980947 */ /* 0x004fea0003800000 */
[----:B------:R-:W0:Y:S01]  /*00f0*/  I2F.U32.RP R4, R0 ;  /* 0x0000000000047306 */ /* 0x000e220000209000 */
[----:B------:R-:W1:Y:S01]  /*0100*/  S2UR UR5, SR_CgaCtaId ;  /* 0x00000000000579c3 */ /* 0x000e620000008800 */
[C---:B------:R-:W-:Y:S01]  /*0110*/  ISETP.NE.U32.AND P2, PT, R0.reuse, RZ, PT ;  /* 0x000000ff0000720c */ /* 0x040fe20003f45070 */
[----:B------:R-:W-:Y:S01]  /*0120*/  UMOV UR4, 0x400 ;  /* 0x0000040000047882 */ /* 0x000fe20000000000 */
[C---:B------:R-:W-:Y:S02]  /*0130*/  LOP3.LUT R21, R0.reuse, 0x7, RZ, 0xc0, !PT ;  /* 0x0000000700157812 */ /* 0x040fe400078ec0ff */
[----:B------:R-:W-:Y:S02]  /*0140*/  LOP3.LUT R10, R0, 0x7f8, RZ, 0xc0, !PT ;  /* 0x000007f8000a7812 */ /* 0x000fe400078ec0ff */
[----:B------:R-:W-:Y:S01]  /*0150*/  MOV R17, RZ ;  /* 0x000000ff00117202 */ /* 0x000fe20000000f00 */
[----:B0-----:R-:W0:Y:S01]  /*0160*/  MUFU.RCP R4, R4 ;  /* 0x0000000400047308 */ /* 0x001e220000001000 */
[----:B-1----:R-:W-:Y:S01]  /*0170*/  ULEA UR4, UR5, UR4, 0x18 ;  /* 0x0000000405047291 */ /* 0x002fe2000f8ec0ff */
[----:B0-----:R-:W-:-:S06]  /*0180*/  VIADD R2, R4, 0xffffffe ;  /* 0x0ffffffe04027836 */ /* 0x001fcc0000000000 */
[----:B------:R0:W1:Y:S02]  /*0190*/  F2I.FTZ.U32.TRUNC.NTZ R3, R2 ;  /* 0x0000000200037305 */ /* 0x000064000021f000 */
[----:B0-----:R-:W-:Y:S01]  /*01a0*/  IMAD.MOV.U32 R2, RZ, RZ, RZ ;  /* 0x000000ffff027224 */ /* 0x001fe200078e00ff */
[----:B-1----:R-:W-:-:S05]  /*01b0*/  IADD3 R13, PT, PT, RZ, -R3, RZ ;  /* 0x80000003ff0d7210 */ /* 0x002fca0007ffe0ff */
[----:B------:R-:W-:-:S04]  /*01c0*/  IMAD R13, R13, R0, RZ ;  /* 0x000000000d0d7224 */ /* 0x000fc800078e02ff */
[----:B------:R-:W-:-:S04]  /*01d0*/  IMAD.HI.U32 R8, R3, R13, R2 ;  /* 0x0000000d03087227 */ /* 0x000fc800078e0002 */
[----:B------:R-:W-:Y:S02]  /*01e0*/  IMAD R2, R0, R0, RZ ;  /* 0x0000000000027224 */ /* 0x000fe400078e02ff */
[----:B------:R-:W-:-:S04]  /*01f0*/  IMAD.HI.U32 R16, R8, R5, RZ ;  /* 0x0000000508107227 */ /* 0x000fc800078e00ff */
[----:B------:R-:W-:Y:S01]  /*0200*/  IMAD R8, R0, R7, RZ ;  /* 0x0000000700087224 */ /* 0x000fe200078e02ff */
[----:B------:R-:W-:Y:S01]  /*0210*/  IADD3 R3, PT, PT, -R16, RZ, RZ ;  /* 0x000000ff10037210 */ /* 0x000fe20007ffe1ff */
[----:B------:R-:W-:Y:S02]  /*0220*/  IMAD.SHL.U32 R2, R2, 0x4, RZ ;  /* 0x0000000402027824 */ /* 0x000fe400078e00ff */
[C---:B------:R-:W-:Y:S01]  /*0230*/  IMAD.IADD R13, R8.reuse, 0x1, R9 ;  /* 0x00000001080d7824 */ /* 0x040fe200078e0209 */
[----:B------:R-:W-:Y:S01]  /*0240*/  LEA R15, R8, UR4, 0x2 ;  /* 0x00000004080f7c11 */ /* 0x000fe2000f8e10ff */
[----:B------:R-:W-:Y:S01]  /*0250*/  IMAD R5, R0, R3, R5 ;  /* 0x0000000300057224 */ /* 0x000fe200078e0205 */
[----:B------:R-:W-:Y:S01]  /*0260*/  LEA R14, R9, R2, 0x2 ;  /* 0x00000002090e7211 */ /* 0x000fe200078e10ff */
[----:B------:R-:W-:Y:S01]  /*0270*/  VIADD R12, R2, UR4 ;  /* 0x00000004020c7c36 */ /* 0x000fe20008000000 */
[----:B------:R-:W-:Y:S02]  /*0280*/  IADD3 R15, PT, PT, R15, 0x10, RZ ;  /* 0x000000100f0f7810 */ /* 0x000fe40007ffe0ff */
[----:B------:R-:W-:Y:S01]  /*0290*/  ISETP.GE.U32.AND P0, PT, R5, R0, PT ;  /* 0x000000000500720c */ /* 0x000fe20003f06070 */
[----:B------:R-:W-:Y:S01]  /*02a0*/  VIADD R14, R14, UR4 ;  /* 0x000000040e0e7c36 */ /* 0x000fe20008000000 */
[----:B------:R-:W-:Y:S01]  /*02b0*/  LEA R13, R13, UR4, 0x2 ;  /* 0x000000040d0d7c11 */ /* 0x000fe2000f8e10ff */
[----:B------:R-:W-:-:S10]  /*02c0*/  UMOV UR4, URZ ;  /* 0x000000ff00047c82 */ /* 0x000fd40008000000 */
[----:B------:R-:W-:Y:S01]  /*02d0*/  @P0 IMAD.IADD R5, R5, 0x1, -R0 ;  /* 0x0000000105050824 */ /* 0x000fe200078e0a00 */
[----:B------:R-:W-:-:S04]  /*02e0*/  @P0 IADD3 R16, PT, PT, R16, 0x1, RZ ;  /* 0x0000000110100810 */ /* 0x000fc80007ffe0ff */
[----:B------:R-:W-:-:S13]  /*02f0*/  ISETP.GE.U32.AND P1, PT, R5, R0, PT ;  /* 0x000000000500720c */ /* 0x000fda0003f26070 */
[----:B------:R-:W-:Y:S02]  /*0300*/  @P1 IADD3 R16, PT, PT, R16, 0x1, RZ ;  /* 0x0000000110101810 */ /* 0x000fe40007ffe0ff */
[----:B------:R-:W-:-:S04]  /*0310*/  @!P2 LOP3.LUT R16, RZ, R0, RZ, 0x33, !PT ;  /* 0x00000000ff10a212 */ /* 0x000fc800078e33ff */
[----:B------:R-:W-:-:S07]  /*0320*/  VIMNMX.U32 R16, PT, PT, R16, 0x1, !PT ;  /* 0x0000000110107848 */ /* 0x000fce0007fe0000 */
.L_x_6:
[----:B0-----:R-:W0:Y:S01]  /*0330*/  LDCU UR7, c[0x0][0x398] ;  /* 0x00007300ff0777ac */ /* 0x001e220008000800 */
[----:B------:R-:W-:Y:S02]  /*0340*/  IMAD R2, R0, UR4, RZ ;  /* 0x0000000400027c24 */ /* 0x000fe4000f8e02ff */
[----:B------:R-:W-:Y:S02]  /*0350*/  IMAD.MOV.U32 R20, RZ, RZ, RZ ;  /* 0x000000ffff147224 */ /* 0x000fe400078e00ff */
[C---:B------:R-:W-:Y:S01]  /*0360*/  IMAD.IADD R19, R2.reuse, 0x1, R9 ;  /* 0x0000000102137824 */ /* 0x040fe200078e0209 */
[----:B------:R-:W-:-:S04]  /*0370*/  IADD3 R18, PT, PT, R2, R7, RZ ;  /* 0x0000000702127210 */ /* 0x000fc80007ffe0ff */
[----:B------:R-:W-:Y:S02]  /*0380*/  VIMNMX.U32 R2, PT, PT, R6, R19, !PT ;  /* 0x0000001306027248 */ /* 0x000fe40007fe0000 */
[----:B------:R-:W-:Y:S02]  /*0390*/  VIMNMX.U32 R3, PT, PT, R11, R18, !PT ;  /* 0x000000120b037248 */ /* 0x000fe40007fe0000 */
[----:B0-----:R-:W-:Y:S02]  /*03a0*/  ISETP.GE.U32.AND P0, PT, R2, UR7, PT ;  /* 0x0000000702007c0c */ /* 0x001fe4000bf06070 */
[----:B------:R-:W-:-:S11]  /*03b0*/  ISETP.GE.U32.AND P1, PT, R3, UR7, PT ;  /* 0x0000000703007c0c */ /* 0x000fd6000bf26070 */
[----:B------:R-:W0:Y:S01]  /*03c0*/  @!P0 LDC.64 R4, c[0x0][0x380] ;  /* 0x0000e000ff048b82 */ /* 0x000e220000000a00 */
[----:B------:R-:W-:Y:S02]  /*03d0*/  @!P0 IMAD R19, R6, UR7, R19 ;  /* 0x0000000706138c24 */ /* 0x000fe4000f8e0213 */
[----:B------:R-:W-:-:S05]  /*03e0*/  @!P1 IMAD R23, R18, UR7, R11 ;  /* 0x0000000712179c24 */ /* 0x000fca000f8e020b */
[----:B------:R-:W1:Y:S01]  /*03f0*/  @!P1 LDC.64 R2, c[0x0][0x388] ;  /* 0x0000e200ff029b82 */ /* 0x000e620000000a00 */
[----:B0-----:R-:W-:Y:S01]  /*0400*/  @!P0 IMAD.WIDE.U32 R4, R19, 0x4, R4 ;  /* 0x0000000413048825 */ /* 0x001fe200078e0004 */
[----:B------:R-:W-:-:S06]  /*0410*/  CS2R R18, SRZ ;  /* 0x0000000000127805 */ /* 0x000fcc000001ff00 */
[----:B------:R-:W2:Y:S01]  /*0420*/  @!P0 LDG.E R18, desc[UR8][R4.64] ;  /* 0x0000000804128981 */ /* 0x000ea2000c1e1900 */
[----:B-1----:R-:W-:-:S05]  /*0430*/  @!P1 IMAD.WIDE.U32 R2, R23, 0x4, R2 ;  /* 0x0000000417029825 */ /* 0x002fca00078e0002 */
[----:B------:R-:W3:Y:S01]  /*0440*/  @!P1 LDG.E R20, desc[UR8][R2.64] ;  /* 0x0000000802149981 */ /* 0x000ee2000c1e1900 */
[----:B------:R-:W-:Y:S02]  /*0450*/  ISETP.GE.U32.AND P1, PT, R0, 0x8, PT ;  /* 0x000000080000780c */ /* 0x000fe40003f26070 */
[----:B------:R-:W-:Y:S01]  /*0460*/  IADD3 R23, PT, PT, R8, R9, RZ ;  /* 0x0000000908177210 */ /* 0x000fe20007ffe0ff */
[----:B------:R-:W-:-:S04]  /*0470*/  UIADD3 UR4, UPT, UPT, UR4, 0x1, URZ ;  /* 0x0000000104047890 */ /* 0x000fc8000fffe0ff */
[----:B------:R-:W-:Y:S02]  /*0480*/  IMAD R23, R23, 0x4, R12 ;  /* 0x0000000417177824 */ /* 0x000fe400078e020c */
[----:B------:R-:W-:Y:S01]  /*0490*/  ISETP.NE.AND P0, PT, R16, UR4, PT ;  /* 0x0000000410007c0c */ /* 0x000fe2000bf05270 */
[----:B--2---:R0:W-:Y:S04]  /*04a0*/  STS [R13], R18 ;  /* 0x000000120d007388 */ /* 0x0041e80000000800 */
[----:B---3--:R0:W-:Y:S01]  /*04b0*/  STS [R23], R20 ;  /* 0x0000001417007388 */ /* 0x0081e20000000800 */
[----:B------:R-:W-:Y:S06]  /*04c0*/  BAR.SYNC.DEFER_BLOCKING 0x0 ;  /* 0x0000000000007b1d */ /* 0x000fec0000010000 */
[----:B------:R-:W-:Y:S05]  /*04d0*/  @!P1 BRA `(.L_x_1) ;  /* 0x0000000000a49947 */ /* 0x000fea0003800000 */
[----:B------:R-:W-:Y:S01]  /*04e0*/  LOP3.LUT R4, R0, 0xfffffff8, RZ, 0xc0, !PT ;  /* 0xfffffff800047812 */ /* 0x000fe200078ec0ff */
[----:B------:R-:W-:Y:S01]  /*04f0*/  IMAD.MOV.U32 R3, RZ, RZ, R14 ;  /* 0x000000ffff037224 */ /* 0x000fe200078e000e */
[----:B------:R-:W-:Y:S02]  /*0500*/  MOV R2, R15 ;  /* 0x0000000f00027202 */ /* 0x000fe40000000f00 */
[----:B------:R-:W-:-:S07]  /*0510*/  IADD3 R4, PT, PT, -R4, RZ, RZ ;  /* 0x000000ff04047210 */ /* 0x000fce0007ffe1ff */
.L_x_2:
[----:B------:R-:W-:Y:S01]  /*0520*/  IMAD R25, R0, 0x4, R3 ;  /* 0x0000000400197824 */ /* 0x000fe200078e0203 */
[----:B------:R-:W-:Y:S01]  /*0530*/  LDS R24, [R2+-0x10] ;  /* 0xfffff00002187984 */ /* 0x000fe20000000800 */
[----:B------:R-:W-:-:S03]  /*0540*/  IADD3 R4, PT, PT, R4, 0x8, RZ ;  /* 0x0000000804047810 */ /* 0x000fc60007ffe0ff */
[----:B0-----:R0:W1:Y:S01]  /*0550*/  LDS R23, [R3] ;  /* 0x0000000003177984 */ /* 0x0010620000000800 */
[----:B------:R-:W-:Y:S02]  /*0560*/  LEA R27, R0, R25, 0x2 ;  /* 0x00000019001b7211 */ /* 0x000fe400078e10ff */
[----:B------:R-:W-:Y:S01]  /*0570*/  ISETP.NE.AND P1, PT, R4, RZ, PT ;  /* 0x000000ff0400720c */ /* 0x000fe20003f25270 */
[----:B------:R-:W-:Y:S02]  /*0580*/  LDS R22, [R2+-0xc] ;  /* 0xfffff40002167984 */ /* 0x000fe40000000800 */
[C---:B------:R-:W-:Y:S02]  /*0590*/  IMAD R29, R0.reuse, 0x4, R27 ;  /* 0x00000004001d7824 */ /* 0x040fe400078e021b */
[----:B------:R-:W2:Y:S01]  /*05a0*/  LDS R25, [R25] ;  /* 0x0000000019197984 */ /* 0x000ea20000000800 */
[C---:B0-----:R-:W-:Y:S02]  /*05b0*/  IMAD R3, R0.reuse, 0x20, R3 ;  /* 0x0000002000037824 */ /* 0x041fe400078e0203 */
[----:B------:R-:W-:Y:S01]  /*05c0*/  LEA R26, R0, R29, 0x2 ;  /* 0x0000001d001a7211 */ /* 0x000fe200078e10ff */
[----:B------:R-:W-:Y:S04]  /*05d0*/  LDS R19, [R2+-0x8] ;  /* 0xfffff80002137984 */ /* 0x000fe80000000800 */
[----:B------:R-:W0:Y:S04]  /*05e0*/  LDS R20, [R27] ;  /* 0x000000001b147984 */ /* 0x000e280000000800 */
[----:B------:R-:W-:Y:S04]  /*05f0*/  LDS R5, [R2+-0x4] ;  /* 0xfffffc0002057984 */ /* 0x000fe80000000800 */
[----:B------:R-:W3:Y:S01]  /*0600*/  LDS R18, [R29] ;  /* 0x000000001d127984 */ /* 0x000ee20000000800 */
[----:B-1----:R-:W-:-:S03]  /*0610*/  FFMA R23, R24, R23, R17 ;  /* 0x0000001718177223 */ /* 0x002fc60000000011 */
[----:B------:R-:W-:Y:S01]  /*0620*/  LDS R17, [R2] ;  /* 0x0000000002117984 */ /* 0x000fe20000000800 */
[----:B--2---:R-:W-:Y:S01]  /*0630*/  FFMA R24, R22, R25, R23 ;  /* 0x0000001916187223 */ /* 0x004fe20000000017 */
[C---:B------:R-:W-:Y:S02]  /*0640*/  IMAD R23, R0.reuse, 0x4, R26 ;  /* 0x0000000400177824 */ /* 0x040fe400078e021a */
[----:B------:R-:W1:Y:S03]  /*0650*/  LDS R22, [R26] ;  /* 0x000000001a167984 */ /* 0x000e660000000800 */
[C---:B------:R-:W-:Y:S01]  /*0660*/  LEA R25, R0.reuse, R23, 0x2 ;  /* 0x0000001700197211 */ /* 0x040fe200078e10ff */
[----:B0-----:R-:W-:Y:S02]  /*0670*/  FFMA R24, R19, R20, R24 ;  /* 0x0000001413187223 */ /* 0x001fe40000000018 */
[----:B------:R-:W-:Y:S02]  /*0680*/  LDS R19, [R2+0x4] ;  /* 0x0000040002137984 */ /* 0x000fe40000000800 */
[----:B------:R-:W-:-:S02]  /*0690*/  IMAD R27, R0, 0x4, R25 ;  /* 0x00000004001b7824 */ /* 0x000fc400078e0219 */
[----:B------:R-:W0:Y:S01]  /*06a0*/  LDS R20, [R23] ;  /* 0x0000000017147984 */ /* 0x000e220000000800 */
[----:B---3--:R-:W-:-:S03]  /*06b0*/  FFMA R18, R5, R18, R24 ;  /* 0x0000001205127223 */ /* 0x008fc60000000018 */
[----:B------:R-:W-:Y:S04]  /*06c0*/  LDS R5, [R2+0x8] ;  /* 0x0000080002057984 */ /* 0x000fe80000000800 */
[----:B------:R-:W2:Y:S04]  /*06d0*/  LDS R25, [R25] ;  /* 0x0000000019197984 */ /* 0x000ea80000000800 */
[----:B------:R-:W-:Y:S04]  /*06e0*/  LDS R27, [R27] ;  /* 0x000000001b1b7984 */ /* 0x000fe80000000800 */
[----:B------:R3:W4:Y:S02]  /*06f0*/  LDS R24, [R2+0xc] ;  /* 0x00000c0002187984 */ /* 0x0007240000000800 */
[----:B---3--:R-:W-:Y:S01]  /*0700*/  IADD3 R2, PT, PT, R2, 0x20, RZ ;  /* 0x0000002002027810 */ /* 0x008fe20007ffe0ff */
[----:B-1----:R-:W-:-:S04]  /*0710*/  FFMA R18, R17, R22, R18 ;  /* 0x0000001611127223 */ /* 0x002fc80000000012 */
[----:B0-----:R-:W-:-:S04]  /*0720*/  FFMA R18, R19, R20, R18 ;  /* 0x0000001413127223 */ /* 0x001fc80000000012 */
[----:B--2---:R-:W-:-:S04]  /*0730*/  FFMA R5, R5, R25, R18 ;  /* 0x0000001905057223 */ /* 0x004fc80000000012 */
[----:B----4-:R-:W-:Y:S01]  /*0740*/  FFMA R17, R24, R27, R5 ;  /* 0x0000001b18117223 */ /* 0x010fe20000000005 */
[----:B------:R-:W-:Y:S06]  /*0750*/  @P1 BRA `(.L_x_2) ;  /* 0xfffffffc00701947 */ /* 0x000fec000383ffff */
[----:B------:R-:W-:-:S07]  /*0760*/  IMAD.MOV.U32 R19, RZ, RZ, R10 ;  /* 0x000000ffff137224 */ /* 0x000fce00078e000a */
.L_x_1:
[----:B------:R-:W-:-:S13]  /*0770*/  ISETP.NE.AND P1, PT, R21, RZ, PT ;  /* 0x000000ff1500720c */ /* 0x000fda0003f25270 */
[----:B------:R-:W-:Y:S05]  /*0780*/  @!P1 BRA `(.L_x_3) ;  /* 0x0000000000e89947 */ /* 0x000fea0003800000 */
[----:B------:R-:W-:Y:S02]  /*0790*/  IADD3 R2, PT, PT, R21, -0x1, RZ ;  /* 0xffffffff15027810 */ /* 0x000fe40007ffe0ff */
[----:B0-----:R-:W-:Y:S02]  /*07a0*/  LOP3.LUT P2, R20, R0, 0x3, RZ, 0xc0, !PT ;  /* 0x0000000300147812 */ /* 0x001fe4000784c0ff */
[----:B------:R-:W-:-:S13]  /*07b0*/  ISETP.GE.U32.AND P1, PT, R2, 0x3, PT ;  /* 0x000000030200780c */ /* 0x000fda0003f26070 */
[----:B------:R-:W-:Y:S05]  /*07c0*/  @!P1 BRA `(.L_x_4) ;  /* 0x00000000005c9947 */ /* 0x000fea0003800000 */
[----:B------:R-:W0:Y:S01]  /*07d0*/  S2UR UR6, SR_CgaCtaId ;  /* 0x00000000000679c3 */ /* 0x000e220000008800 */
[C---:B------:R-:W-:Y:S01]  /*07e0*/  IMAD R3, R19.reuse, R0, R9 ;  /* 0x0000000013037224 */ /* 0x040fe200078e0209 */
[----:B------:R-:W-:Y:S01]  /*07f0*/  UMOV UR5, 0x400 ;  /* 0x0000040000057882 */ /* 0x000fe20000000000 */
[----:B------:R-:W-:Y:S01]  /*0800*/  IMAD.IADD R2, R8, 0x1, R19 ;  /* 0x0000000108027824 */ /* 0x000fe200078e0213 */
[----:B------:R-:W-:Y:S02]  /*0810*/  IADD3 R19, PT, PT, R19, 0x4, RZ ;  /* 0x0000000413137810 */ /* 0x000fe40007ffe0ff */
[----:B------:R-:W-:-:S05]  /*0820*/  LEA R3, R3, R12, 0x2 ;  /* 0x0000000c03037211 */ /* 0x000fca00078e10ff */
[C---:B------:R-:W-:Y:S02]  /*0830*/  IMAD R23, R0.reuse, 0x4, R3 ;  /* 0x0000000400177824 */ /* 0x040fe400078e0203 */
[----:B------:R-:W-:Y:S03]  /*0840*/  LDS R3, [R3] ;  /* 0x0000000003037984 */ /* 0x000fe60000000800 */
[C---:B------:R-:W-:Y:S01]  /*0850*/  LEA R27, R0.reuse, R23, 0x2 ;  /* 0x00000017001b7211 */ /* 0x040fe200078e10ff */
[----:B------:R-:W-:Y:S04]  /*0860*/  LDS R18, [R23] ;  /* 0x0000000017127984 */ /* 0x000fe80000000800 */
[----:B------:R-:W-:-:S02]  /*0870*/  IMAD R22, R0, 0x4, R27 ;  /* 0x0000000400167824 */ /* 0x000fc400078e021b */
[----:B------:R-:W-:Y:S01]  /*0880*/  LDS R27, [R27] ;  /* 0x000000001b1b7984 */ /* 0x000fe20000000800 */
[----:B0-----:R-:W-:-:S03]  /*0890*/  ULEA UR5, UR6, UR5, 0x18 ;  /* 0x0000000506057291 */ /* 0x001fc6000f8ec0ff */
[----:B------:R-:W-:Y:S03]  /*08a0*/  LDS R22, [R22] ;  /* 0x0000000016167984 */ /* 0x000fe60000000800 */
[----:B------:R-:W-:-:S05]  /*08b0*/  LEA R2, R2, UR5, 0x2 ;  /* 0x0000000502027c11 */ /* 0x000fca000f8e10ff */
[----:B------:R-:W0:Y:S04]  /*08c0*/  LDS R4, [R2] ;  /* 0x0000000002047984 */ /* 0x000e280000000800 */
[----:B------:R-:W1:Y:S04]  /*08d0*/  LDS R5, [R2+0x4] ;  /* 0x0000040002057984 */ /* 0x000e680000000800 */
[----:B------:R-:W2:Y:S04]  /*08e0*/  LDS R25, [R2+0x8] ;  /* 0x0000080002197984 */ /* 0x000ea80000000800 */
[----:B------:R-:W3:Y:S01]  /*08f0*/  LDS R29, [R2+0xc] ;  /* 0x00000c00021d7984 */ /* 0x000ee20000000800 */
[----:B0-----:R-:W-:-:S04]  /*0900*/  FFMA R4, R4, R3, R17 ;  /* 0x0000000304047223 */ /* 0x001fc80000000011 */
[----:B-1----:R-:W-:-:S04]  /*0910*/  FFMA R4, R5, R18, R4 ;  /* 0x0000001205047223 */ /* 0x002fc80000000004 */
[----:B--2---:R-:W-:-:S04]  /*0920*/  FFMA R4, R25, R27, R4 ;  /* 0x0000001b19047223 */ /* 0x004fc80000000004 */
[----:B---3--:R-:W-:-:S07]  /*0930*/  FFMA R17, R29, R22, R4 ;  /* 0x000000161d117223 */ /* 0x008fce0000000004 */
.L_x_4:
[----:B------:R-:W-:Y:S05]  /*0940*/  @!P2 BRA `(.L_x_3) ;  /* 0x000000000078a947 */ /* 0x000fea0003800000 */
[----:B------:R-:W-:Y:S02]  /*0950*/  ISETP.NE.AND P1, PT, R20, 0x1, PT ;  /* 0x000000011400780c */ /* 0x000fe40003f25270 */
[----:B------:R-:W-:-:S04]  /*0960*/  LOP3.LUT R2, R0, 0x1, RZ, 0xc0, !PT ;  /* 0x0000000100027812 */ /* 0x000fc800078ec0ff */
[----:B------:R-:W-:-:S07]  /*0970*/  ISETP.NE.U32.AND P2, PT, R2, 0x1, PT ;  /* 0x000000010200780c */ /* 0x000fce0003f45070 */
[----:B------:R-:W-:Y:S06]  /*0980*/  @!P1 BRA `(.L_x_5) ;  /* 0x00000000003c9947 */ /* 0x000fec0003800000 */
[----:B------:R-:W0:Y:S01]  /*0990*/  S2UR UR6, SR_CgaCtaId ;  /* 0x00000000000679c3 */ /* 0x000e220000008800 */
[----:B------:R-:W-:Y:S01]  /*09a0*/  UMOV UR5, 0x400 ;  /* 0x0000040000057882 */ /* 0x000fe20000000000 */
[C---:B------:R-:W-:Y:S02]  /*09b0*/  IMAD R3, R19.reuse, R0, R9 ;  /* 0x0000000013037224 */ /* 0x040fe400078e0209 */
[----:B------:R-:W-:Y:S02]  /*09c0*/  IMAD.IADD R2, R8, 0x1, R19 ;  /* 0x0000000108027824 */ /* 0x000fe400078e0213 */
[----:B------:R-:W-:Y:S01]  /*09d0*/  VIADD R19, R19, 0x2 ;  /* 0x0000000213137836 */ /* 0x000fe20000000000 */
[----:B------:R-:W-:-:S04]  /*09e0*/  LEA R3, R3, R12, 0x2 ;  /* 0x0000000c03037211 */ /* 0x000fc800078e10ff */
[----:B------:R-:W-:Y:S01]  /*09f0*/  LEA R18, R0, R3, 0x2 ;  /* 0x0000000300127211 */ /* 0x000fe200078e10ff */
[----:B------:R-:W-:Y:S05]  /*0a00*/  LDS R5, [R3] ;  /* 0x0000000003057984 */ /* 0x000fea0000000800 */
[----:B------:R-:W-:Y:S01]  /*0a10*/  LDS R18, [R18] ;  /* 0x0000000012127984 */ /* 0x000fe20000000800 */
[----:B0-----:R-:W-:-:S06]  /*0a20*/  ULEA UR5, UR6, UR5, 0x18 ;  /* 0x0000000506057291 */ /* 0x001fcc000f8ec0ff */
[----:B------:R-:W-:-:S05]  /*0a30*/  LEA R2, R2, UR5, 0x2 ;  /* 0x0000000502027c11 */ /* 0x000fca000f8e10ff */
[----:B------:R-:W0:Y:S04]  /*0a40*/  LDS R4, [R2] ;  /* 0x0000000002047984 */ /* 0x000e280000000800 */
[----:B------:R-:W1:Y:S01]  /*0a50*/  LDS R23, [R2+0x4] ;  /* 0x0000040002177984 */ /* 0x000e620000000800 */
[----:B0-----:R-:W-:-:S04]  /*0a60*/  FFMA R4, R4, R5, R17 ;  /* 0x0000000504047223 */ /* 0x001fc80000000011 */
[----:B-1----:R-:W-:-:S07]  /*0a70*/  FFMA R17, R23, R18, R4 ;  /* 0x0000001217117223 */ /* 0x002fce0000000004 */
.L_x_5:
[----:B------:R-:W-:Y:S05]  /*0a80*/  @P2 BRA `(.L_x_3) ;  /* 0x0000000000282947 */ /* 0x000fea0003800000 */
[----:B------:R-:W0:Y:S01]  /*0a90*/  S2UR UR6, SR_CgaCtaId ;  /* 0x00000000000679c3 */ /* 0x000e220000008800 */
[----:B------:R-:W-:Y:S01]  /*0aa0*/  UMOV UR5, 0x400 ;  /* 0x0000040000057882 */ /* 0x000fe20000000000 */
[-C--:B------:R-:W-:Y:S01]  /*0ab0*/  IMAD R3, R0, R19.reuse, R9 ;  /* 0x0000001300037224 */ /* 0x080fe200078e0209 */
[----:B------:R-:W-:-:S04]  /*0ac0*/  IADD3 R2, PT, PT, R8, R19, RZ ;  /* 0x0000001308027210 */ /* 0x000fc80007ffe0ff */
[----:B------:R-:W-:-:S06]  /*0ad0*/  LEA R3, R3, R12, 0x2 ;  /* 0x0000000c03037211 */ /* 0x000fcc00078e10ff */
[----:B------:R-:W-:Y:S01]  /*0ae0*/  LDS R3, [R3] ;  /* 0x0000000003037984 */ /* 0x000fe20000000800 */
[----:B0-----:R-:W-:-:S06]  /*0af0*/  ULEA UR5, UR6, UR5, 0x18 ;  /* 0x0000000506057291 */ /* 0x001fcc000f8ec0ff */
[----:B------:R-:W-:-:S06]  /*0b00*/  LEA R2, R2, UR5, 0x2 ;  /* 0x0000000502027c11 */ /* 0x000fcc000f8e10ff */
[----:B------:R-:W0:Y:S02]  /*0b10*/  LDS R2, [R2] ;  /* 0x0000000002027984 */ /* 0x000e240000000800 */
[----:B0-----:R-:W-:-:S07]  /*0b20*/  FFMA R17, R2, R3, R17 ;  /* 0x0000000302117223 */ /* 0x001fce0000000011 */
.L_x_3:
[----:B------:R-:W-:Y:S06]  /*0b30*/  BAR.SYNC.DEFER_BLOCKING 0x0 ;  /* 0x0000000000007b1d */ /* 0x000fec0000010000 */
[----:B------:R-:W-:Y:S05]  /*0b40*/  @P0 BRA `(.L_x_6) ;  /* 0xfffffff400f80947 */ /* 0x000fea000383ffff */
.L_x_0:
[C---:B------:R-:W-:Y:S01]  /*0b50*/  VIMNMX.U32 R0, PT, PT, R6.reuse, R11, !PT ;  /* 0x0000000b06007248 */ /* 0x040fe20007fe0000 */
[----:B------:R-:W-:-:S03]  /*0b60*/  IMAD R11, R6, UR7, R11 ;  /* 0x00000007060b7c24 */ /* 0x000fc6000f8e020b */
[----:B------:R-:W-:-:S13]  /*0b70*/  ISETP.GE.U32.AND P0, PT, R0, UR7, PT ;  /* 0x0000000700007c0c */ /* 0x000fda000bf06070 */
[----:B------:R-:W-:Y:S05]  /*0b80*/  @P0 EXIT ;  /* 0x000000000000094d */ /* 0x000fea0003800000 */
[----:B------:R-:W1:Y:S02]  /*0b90*/  LDC.64 R2, c[0x0][0x390] ;  /* 0x0000e400ff027b82 */ /* 0x000e640000000a00 */
[----:B-1----:R-:W-:-:S05]  /*0ba0*/  IMAD.WIDE R2, R11, 0x4, R2 ;  /* 0x000000040b027825 */ /* 0x002fca00078e0202 */
[----:B------:R-:W-:Y:S01]  /*0bb0*/  STG.E desc[UR8][R2.64], R17 ;  /* 0x0000001102007986 */ /* 0x000fe2000c101908 */
[----:B------:R-:W-:Y:S05]  /*0bc0*/  EXIT ;  /* 0x000000000000794d */ /* 0x000fea0003800000 */
.L_x_7:
[----:B------:R-:W-:-:S00]  /*0bd0*/  BRA `(.L_x_7) ;  /* 0xfffffffc00fc7947 */ /* 0x000fc0000383ffff */
[----:B------:R-:W-:-:S00]  /*0be0*/  NOP ;  /* 0x0000000000007918 */ /* 0x000fc00000000000 */
        /* <DEDUP_REMOVED lines=9> */
.L_x_8:


//--------------------- .nv.shared._Z13matmul_kernelPKfS0_Pfj --------------------------
	.section	.nv.shared._Z13matmul_kernelPKfS0_Pfj,"aw",@nobits
	.sectionflags	@""
	.align	16
	.zero		1024


//--------------------- .nv.shared.reserved.0     --------------------------
	.section	.nv.shared.reserved.0,"aw",@nobits
	.weak		__nv_reservedSMEM_offset_0_alias
	.size		__nv_reservedSMEM_offset_0_alias, 0, 64
	.other		__nv_reservedSMEM_offset_0_alias,@"STO_CUDA_RESERVED_SHARED STV_DEFAULT"
__nv_reservedSMEM_offset_0_alias:
	.zero		0
	.zero		64


//--------------------- .nv.constant0._Z13matmul_kernelPKfS0_Pfj --------------------------
	.section	.nv.constant0._Z13matmul_kernelPKfS0_Pfj,"a",@progbits
	.sectionflags	@""
	.align	4
.nv.constant0._Z13matmul_kernelPKfS0_Pfj:
	.zero		924


//--------------------- SYMBOLS --------------------------

	.type		.nv.reservedSmem.offset0,@object
	.size		.nv.reservedSmem.offset0,0x4
	.type		.nv.reservedSmem.cap,@object
	.size		.nv.reservedSmem.cap,0x4
